//
// Generated by NVIDIA NVVM Compiler
//
// Compiler Build ID: CL-36424714
// Cuda compilation tools, release 13.0, V13.0.88
// Based on NVVM 20.0.0
//

.version 9.0
.target sm_100
.address_size 64

	// .globl	_Z13invert_kernelPhii

.visible .entry _Z13invert_kernelPhii(
	.param .u64 .ptr .align 1 _Z13invert_kernelPhii_param_0,
	.param .u32 _Z13invert_kernelPhii_param_1,
	.param .u32 _Z13invert_kernelPhii_param_2
)
{
	.reg .pred 	%p<4>;
	.reg .b16 	%rs<3>;
	.reg .b32 	%r<10>;
	.reg .b64 	%rd<5>;

	ld.param.u64 	%rd1, [_Z13invert_kernelPhii_param_0];
	ld.param.u32 	%r2, [_Z13invert_kernelPhii_param_1];
	ld.param.u32 	%r3, [_Z13invert_kernelPhii_param_2];
	mov.u32 	%r4, %ntid.x;
	mov.u32 	%r5, %ctaid.x;
	mov.u32 	%r6, %tid.x;
	mad.lo.s32 	%r1, %r4, %r5, %r6;
	mul.lo.s32 	%r7, %r2, %r3;
	shl.b32 	%r8, %r7, 2;
	setp.ge.s32 	%p1, %r1, %r8;
	and.b32  	%r9, %r1, -2147483645;
	setp.eq.s32 	%p2, %r9, 3;
	or.pred  	%p3, %p2, %p1;
	@%p3 bra 	$L__BB0_2;
	cvta.to.global.u64 	%rd2, %rd1;
	cvt.s64.s32 	%rd3, %r1;
	add.s64 	%rd4, %rd2, %rd3;
	ld.global.u8 	%rs1, [%rd4];
	not.b16 	%rs2, %rs1;
	st.global.u8 	[%rd4], %rs2;
$L__BB0_2:
	ret;

}


// ===== COMPILED SASS (sm_100) =====

	.target	sm_100

	.elftype	@"ET_EXEC"


//--------------------- .note.nv.tkinfo           --------------------------
	.section	.note.nv.tkinfo,"",@"SHT_NOTE"
	.sectionflags	@"SHF_NOTE_NV_TKINFO"
	.tkinfo
        /*0018*/ 	.word	0x00000002
        /*0030*/ 	.string	""
        /*0030*/ 	.string	"ptxas"
        /*0030*/ 	.string	"Cuda compilation tools, release 13.0, V13.0.88"
        /*0030*/ 	.string	"Build cuda_13.0.r13.0/compiler.36424714_0"
        /*0030*/ 	.string	"-arch sm_100 -m 64 "



//--------------------- .note.nv.cuinfo           --------------------------
	.section	.note.nv.cuinfo,"",@"SHT_NOTE"
	.sectionflags	@"SHF_NOTE_NV_CUINFO"
        /*0018*/ 	.short	0x0002
        /*001a*/ 	.short	0x0064
        /*001c*/ 	.short	0x0082
	.zero		2


//--------------------- .nv.info                  --------------------------
	.section	.nv.info,"",@"SHT_CUDA_INFO"
	.align	4


	//----- nvinfo : EIATTR_REGCOUNT
	.align		4
        /*0000*/ 	.byte	0x04, 0x2f
        /*0002*/ 	.short	(.L_1 - .L_0)
	.align		4
.L_0:
        /*0004*/ 	.word	index@(_Z13invert_kernelPhii)
        /*0008*/ 	.word	0x00000008


	//----- nvinfo : EIATTR_FRAME_SIZE
	.align		4
.L_1:
        /*000c*/ 	.byte	0x04, 0x11
        /*000e*/ 	.short	(.L_3 - .L_2)
	.align		4
.L_2:
        /*0010*/ 	.word	index@(_Z13invert_kernelPhii)
        /*0014*/ 	.word	0x00000000


	//----- nvinfo : EIATTR_MIN_STACK_SIZE
	.align		4
.L_3:
        /*0018*/ 	.byte	0x04, 0x12
        /*001a*/ 	.short	(.L_5 - .L_4)
	.align		4
.L_4:
        /*001c*/ 	.word	index@(_Z13invert_kernelPhii)
        /*0020*/ 	.word	0x00000000
.L_5:


//--------------------- .nv.compat                --------------------------
	.section	.nv.compat,"",@"SHT_CUDA_COMPAT_INFO"
	.align	4
        /*0000*/ 	.byte	0x02, 0x09, 0x00, 0x00, 0x02, 0x02, 0x01, 0x00, 0x02, 0x05, 0x05, 0x00, 0x03, 0x07, 0x01, 0x01
        /*0010*/ 	.byte	0x02, 0x03, 0x00, 0x00, 0x02, 0x06, 0x01, 0x00, 0x04, 0x0b, 0x08, 0x00, 0x09, 0x00, 0x00, 0x00
        /*0020*/ 	.byte	0x00, 0x00, 0x00, 0x00


//--------------------- .nv.info._Z13invert_kernelPhii --------------------------
	.section	.nv.info._Z13invert_kernelPhii,"",@"SHT_CUDA_INFO"
	.sectionflags	@""
	.align	4


	//----- nvinfo : EIATTR_CUDA_API_VERSION
	.align		4
        /*0000*/ 	.byte	0x04, 0x37
        /*0002*/ 	.short	(.L_7 - .L_6)
.L_6:
        /*0004*/ 	.word	0x00000082


	//----- nvinfo : EIATTR_KPARAM_INFO
	.align		4
.L_7:
        /*0008*/ 	.byte	0x04, 0x17
        /*000a*/ 	.short	(.L_9 - .L_8)
.L_8:
        /*000c*/ 	.word	0x00000000
        /*0010*/ 	.short	0x0002
        /*0012*/ 	.short	0x000c
        /*0014*/ 	.byte	0x00, 0xf0, 0x11, 0x00


	//----- nvinfo : EIATTR_KPARAM_INFO
	.align		4
.L_9:
        /*0018*/ 	.byte	0x04, 0x17
        /*001a*/ 	.short	(.L_11 - .L_10)
.L_10:
        /*001c*/ 	.word	0x00000000
        /*0020*/ 	.short	0x0001
        /*0022*/ 	.short	0x0008
        /*0024*/ 	.byte	0x00, 0xf0, 0x11, 0x00


	//----- nvinfo : EIATTR_KPARAM_INFO
	.align		4
.L_11:
        /*0028*/ 	.byte	0x04, 0x17
        /*002a*/ 	.short	(.L_13 - .L_12)
.L_12:
        /*002c*/ 	.word	0x00000000
        /*0030*/ 	.short	0x0000
        /*0032*/ 	.short	0x0000
        /*0034*/ 	.byte	0x00, 0xf5, 0x21, 0x00


	//----- nvinfo : EIATTR_SPARSE_MMA_MASK
	.align		4
.L_13:
        /*0038*/ 	.byte	0x03, 0x50
        /*003a*/ 	.short	0x0000


	//----- nvinfo : EIATTR_MAXREG_COUNT
	.align		4
        /*003c*/ 	.byte	0x03, 0x1b
        /*003e*/ 	.short	0x00ff


	//----- nvinfo : EIATTR_MERCURY_ISA_VERSION
	.align		4
        /*0040*/ 	.byte	0x03, 0x5f
        /*0042*/ 	.short	0x0101


	//----- nvinfo : EIATTR_VRC_CTA_INIT_COUNT
	.align		4
        /*0044*/ 	.byte	0x02, 0x4a
	.zero		1
	.zero		1


	//----- nvinfo : EIATTR_EXIT_INSTR_OFFSETS
	.align		4
        /*0048*/ 	.byte	0x04, 0x1c
        /*004a*/ 	.short	(.L_15 - .L_14)


	//   ....[0]....
.L_14:
        /*004c*/ 	.word	0x000000b0


	//   ....[1]....
        /*0050*/ 	.word	0x00000130


	//----- nvinfo : EIATTR_CBANK_PARAM_SIZE
	.align		4
.L_15:
        /*0054*/ 	.byte	0x03, 0x19
        /*0056*/ 	.short	0x0010


	//----- nvinfo : EIATTR_PARAM_CBANK
	.align		4
        /*0058*/ 	.byte	0x04, 0x0a
        /*005a*/ 	.short	(.L_17 - .L_16)
	.align		4
.L_16:
        /*005c*/ 	.word	index@(.nv.constant0._Z13invert_kernelPhii)
        /*0060*/ 	.short	0x0380
        /*0062*/ 	.short	0x0010


	//----- nvinfo : EIATTR_SW_WAR
	.align		4
.L_17:
        /*0064*/ 	.byte	0x04, 0x36
        /*0066*/ 	.short	(.L_19 - .L_18)
.L_18:
        /*0068*/ 	.word	0x00000008
.L_19:


//--------------------- .nv.callgraph             --------------------------
	.section	.nv.callgraph,"",@"SHT_CUDA_CALLGRAPH"
	.align	4
	.sectionentsize	8
	.align		4
        /*0000*/ 	.word	0x00000000
	.align		4
        /*0004*/ 	.word	0xffffffff
	.align		4
        /*0008*/ 	.word	0x00000000
	.align		4
        /*000c*/ 	.word	0xfffffffe
	.align		4
        /*0010*/ 	.word	0x00000000
	.align		4
        /*0014*/ 	.word	0xfffffffd
	.align		4
        /*0018*/ 	.word	0x00000000
	.align		4
        /*001c*/ 	.word	0xfffffffc


//--------------------- .text._Z13invert_kernelPhii --------------------------
	.section	.text._Z13invert_kernelPhii,"ax",@progbits
	.align	128
        .global         _Z13invert_kernelPhii
        .type           _Z13invert_kernelPhii,@function
        .size           _Z13invert_kernelPhii,(.L_x_1 - _Z13invert_kernelPhii)
        .other          _Z13invert_kernelPhii,@"STO_CUDA_ENTRY STV_DEFAULT"
_Z13invert_kernelPhii:
.text._Z13invert_kernelPhii:
[----:B------:R-:W-:Y:S01]  /*0000*/  LDC R1, c[0x0][0x37c] ;  /* 0x0000df00ff017b82 */ /* 0x000fe20000000800 */
[----:B------:R-:W0:Y:S01]  /*0010*/  S2R R0, SR_CTAID.X ;  /* 0x0000000000007919 */ /* 0x000e220000002500 */
[----:B------:R-:W1:Y:S01]  /*0020*/  LDCU.64 UR4, c[0x0][0x388] ;  /* 0x00007100ff0477ac */ /* 0x000e620008000a00 */
[----:B------:R-:W0:Y:S01]  /*0030*/  S2R R3, SR_TID.X ;  /* 0x0000000000037919 */ /* 0x000e220000002100 */
[----:B------:R-:W0:Y:S01]  /*0040*/  LDCU UR6, c[0x0][0x360] ;  /* 0x00006c00ff0677ac */ /* 0x000e220008000800 */
[----:B-1----:R-:W-:-:S04]  /*0050*/  UIMAD UR4, UR4, UR5, URZ ;  /* 0x00000005040472a4 */ /* 0x002fc8000f8e02ff */
[----:B------:R-:W-:Y:S01]  /*0060*/  USHF.L.U32 UR4, UR4, 0x2, URZ ;  /* 0x0000000204047899 */ /* 0x000fe200080006ff */
[----:B0-----:R-:W-:-:S05]  /*0070*/  IMAD R0, R0, UR6, R3 ;  /* 0x0000000600007c24 */ /* 0x001fca000f8e0203 */
[C---:B------:R-:W-:Y:S02]  /*0080*/  LOP3.LUT R2, R0.reuse, 0x80000003, RZ, 0xc0, !PT ;  /* 0x8000000300027812 */ /* 0x040fe400078ec0ff */
[----:B------:R-:W-:-:S04]  /*0090*/  ISETP.GE.AND P0, PT, R0, UR4, PT ;  /* 0x0000000400007c0c */ /* 0x000fc8000bf06270 */
[----:B------:R-:W-:-:S13]  /*00a0*/  ISETP.EQ.OR P0, PT, R2, 0x3, P0 ;  /* 0x000000030200780c */ /* 0x000fda0000702670 */
[----:B------:R-:W-:Y:S05]  /*00b0*/  @P0 EXIT ;  /* 0x000000000000094d */ /* 0x000fea0003800000 */
[----:B------:R-:W0:Y:S01]  /*00c0*/  LDCU.64 UR6, c[0x0][0x380] ;  /* 0x00007000ff0677ac */ /* 0x000e220008000a00 */
[----:B------:R-:W1:Y:S01]  /*00d0*/  LDCU.64 UR4, c[0x0][0x358] ;  /* 0x00006b00ff0477ac */ /* 0x000e620008000a00 */
[----:B0-----:R-:W-:-:S04]  /*00e0*/  IADD3 R2, P0, PT, R0, UR6, RZ ;  /* 0x0000000600027c10 */ /* 0x001fc8000ff1e0ff */
[----:B------:R-:W-:-:S05]  /*00f0*/  LEA.HI.X.SX32 R3, R0, UR7, 0x1, P0 ;  /* 0x0000000700037c11 */ /* 0x000fca00080f0eff */
[----:B-1----:R-:W2:Y:S02]  /*0100*/  LDG.E.U8 R0, desc[UR4][R2.64] ;  /* 0x0000000402007981 */ /* 0x002ea4000c1e1100 */
[----:B--2---:R-:W-:-:S05]  /*0110*/  LOP3.LUT R5, RZ, R0, RZ, 0x33, !PT ;  /* 0x00000000ff057212 */ /* 0x004fca00078e33ff */
[----:B------:R-:W-:Y:S01]  /*0120*/  STG.E.U8 desc[UR4][R2.64], R5 ;  /* 0x0000000502007986 */ /* 0x000fe2000c101104 */
[----:B------:R-:W-:Y:S05]  /*0130*/  EXIT ;  /* 0x000000000000794d */ /* 0x000fea0003800000 */
.L_x_0:
[----:B------:R-:W-:-:S00]  /*0140*/  BRA `(.L_x_0) ;  /* 0xfffffffc00fc7947 */ /* 0x000fc0000383ffff */
[----:B------:R-:W-:-:S00]  /*0150*/  NOP ;  /* 0x0000000000007918 */ /* 0x000fc00000000000 */
        /* <DEDUP_REMOVED lines=10> */
.L_x_1:


//--------------------- .nv.shared.reserved.0     --------------------------
	.section	.nv.shared.reserved.0,"aw",@nobits
	.weak		__nv_reservedSMEM_offset_0_alias
	.size		__nv_reservedSMEM_offset_0_alias, 0, 64
	.other		__nv_reservedSMEM_offset_0_alias,@"STO_CUDA_RESERVED_SHARED STV_DEFAULT"
__nv_reservedSMEM_offset_0_alias:
	.zero		0
	.zero		64


//--------------------- .nv.constant0._Z13invert_kernelPhii --------------------------
	.section	.nv.constant0._Z13invert_kernelPhii,"a",@progbits
	.sectionflags	@""
	.align	4
.nv.constant0._Z13invert_kernelPhii:
	.zero		912


//--------------------- SYMBOLS --------------------------

	.type		.nv.reservedSmem.offset0,@object
	.size		.nv.reservedSmem.offset0,0x4
